//
// Generated by NVIDIA NVVM Compiler
//
// Compiler Build ID: CL-36424714
// Cuda compilation tools, release 13.0, V13.0.88
// Based on NVVM 20.0.0
//

.version 9.0
.target sm_100
.address_size 64

	// .globl	_Z14naiveMatrixMulPfS_S_i
// _ZZ14tiledMatrixMulPfS_S_iE6tile_A has been demoted
// _ZZ14tiledMatrixMulPfS_S_iE6tile_B has been demoted

.visible .entry _Z14naiveMatrixMulPfS_S_i(
	.param .u64 .ptr .align 1 _Z14naiveMatrixMulPfS_S_i_param_0,
	.param .u64 .ptr .align 1 _Z14naiveMatrixMulPfS_S_i_param_1,
	.param .u64 .ptr .align 1 _Z14naiveMatrixMulPfS_S_i_param_2,
	.param .u32 _Z14naiveMatrixMulPfS_S_i_param_3
)
{
	.reg .pred 	%p<10>;
	.reg .b32 	%r<40>;
	.reg .b32 	%f<67>;
	.reg .b64 	%rd<67>;

	ld.param.u64 	%rd14, [_Z14naiveMatrixMulPfS_S_i_param_0];
	ld.param.u64 	%rd15, [_Z14naiveMatrixMulPfS_S_i_param_1];
	ld.param.u32 	%r18, [_Z14naiveMatrixMulPfS_S_i_param_3];
	cvta.to.global.u64 	%rd1, %rd15;
	cvta.to.global.u64 	%rd2, %rd14;
	mov.u32 	%r19, %ctaid.y;
	mov.u32 	%r20, %ntid.y;
	mov.u32 	%r21, %tid.y;
	mad.lo.s32 	%r1, %r19, %r20, %r21;
	mov.u32 	%r22, %ctaid.x;
	mov.u32 	%r23, %ntid.x;
	mov.u32 	%r24, %tid.x;
	mad.lo.s32 	%r2, %r22, %r23, %r24;
	max.s32 	%r25, %r1, %r2;
	setp.ge.s32 	%p1, %r25, %r18;
	@%p1 bra 	$L__BB0_13;
	mul.lo.s32 	%r3, %r18, %r1;
	and.b32  	%r4, %r18, 7;
	setp.lt.u32 	%p2, %r18, 8;
	mov.f32 	%f66, 0f00000000;
	mov.b32 	%r38, 0;
	@%p2 bra 	$L__BB0_4;
	and.b32  	%r38, %r18, 2147483640;
	neg.s32 	%r36, %r38;
	mul.wide.s32 	%rd16, %r18, 4;
	add.s64 	%rd3, %rd1, %rd16;
	shl.b32 	%r7, %r18, 3;
	mul.wide.s32 	%rd17, %r18, 8;
	add.s64 	%rd4, %rd1, %rd17;
	mul.wide.s32 	%rd18, %r18, 12;
	add.s64 	%rd5, %rd1, %rd18;
	mul.wide.s32 	%rd19, %r18, 16;
	add.s64 	%rd6, %rd1, %rd19;
	mul.wide.s32 	%rd20, %r18, 20;
	add.s64 	%rd7, %rd1, %rd20;
	mul.wide.s32 	%rd21, %r18, 24;
	add.s64 	%rd8, %rd1, %rd21;
	mul.wide.s32 	%rd22, %r18, 28;
	add.s64 	%rd9, %rd1, %rd22;
	mul.wide.u32 	%rd23, %r3, 4;
	add.s64 	%rd24, %rd23, %rd2;
	add.s64 	%rd66, %rd24, 16;
	mov.f32 	%f66, 0f00000000;
	mov.u32 	%r35, %r2;
$L__BB0_3:
	.pragma "nounroll";
	mul.wide.s32 	%rd25, %r35, 4;
	add.s64 	%rd26, %rd3, %rd25;
	add.s64 	%rd27, %rd4, %rd25;
	add.s64 	%rd28, %rd5, %rd25;
	add.s64 	%rd29, %rd6, %rd25;
	add.s64 	%rd30, %rd7, %rd25;
	add.s64 	%rd31, %rd8, %rd25;
	add.s64 	%rd32, %rd9, %rd25;
	add.s64 	%rd33, %rd1, %rd25;
	ld.global.f32 	%f16, [%rd66+-16];
	ld.global.f32 	%f17, [%rd33];
	fma.rn.f32 	%f18, %f16, %f17, %f66;
	ld.global.f32 	%f19, [%rd66+-12];
	ld.global.f32 	%f20, [%rd26];
	fma.rn.f32 	%f21, %f19, %f20, %f18;
	ld.global.f32 	%f22, [%rd66+-8];
	ld.global.f32 	%f23, [%rd27];
	fma.rn.f32 	%f24, %f22, %f23, %f21;
	ld.global.f32 	%f25, [%rd66+-4];
	ld.global.f32 	%f26, [%rd28];
	fma.rn.f32 	%f27, %f25, %f26, %f24;
	ld.global.f32 	%f28, [%rd66];
	ld.global.f32 	%f29, [%rd29];
	fma.rn.f32 	%f30, %f28, %f29, %f27;
	ld.global.f32 	%f31, [%rd66+4];
	ld.global.f32 	%f32, [%rd30];
	fma.rn.f32 	%f33, %f31, %f32, %f30;
	ld.global.f32 	%f34, [%rd66+8];
	ld.global.f32 	%f35, [%rd31];
	fma.rn.f32 	%f36, %f34, %f35, %f33;
	ld.global.f32 	%f37, [%rd66+12];
	ld.global.f32 	%f38, [%rd32];
	fma.rn.f32 	%f66, %f37, %f38, %f36;
	add.s32 	%r36, %r36, 8;
	add.s32 	%r35, %r35, %r7;
	add.s64 	%rd66, %rd66, 32;
	setp.ne.s32 	%p3, %r36, 0;
	@%p3 bra 	$L__BB0_3;
$L__BB0_4:
	setp.eq.s32 	%p4, %r4, 0;
	@%p4 bra 	$L__BB0_12;
	and.b32  	%r13, %r18, 3;
	setp.lt.u32 	%p5, %r4, 4;
	@%p5 bra 	$L__BB0_7;
	add.s32 	%r27, %r38, %r3;
	mul.wide.u32 	%rd34, %r27, 4;
	add.s64 	%rd35, %rd2, %rd34;
	ld.global.f32 	%f40, [%rd35];
	mad.lo.s32 	%r28, %r38, %r18, %r2;
	mul.wide.s32 	%rd36, %r28, 4;
	add.s64 	%rd37, %rd1, %rd36;
	ld.global.f32 	%f41, [%rd37];
	fma.rn.f32 	%f42, %f40, %f41, %f66;
	cvt.u64.u32 	%rd38, %r3;
	cvt.u64.u32 	%rd39, %r38;
	add.s64 	%rd40, %rd39, %rd38;
	shl.b64 	%rd41, %rd40, 2;
	add.s64 	%rd42, %rd2, %rd41;
	ld.global.f32 	%f43, [%rd42+4];
	mul.wide.s32 	%rd43, %r18, 4;
	add.s64 	%rd44, %rd37, %rd43;
	ld.global.f32 	%f44, [%rd44];
	fma.rn.f32 	%f45, %f43, %f44, %f42;
	ld.global.f32 	%f46, [%rd42+8];
	add.s64 	%rd45, %rd44, %rd43;
	ld.global.f32 	%f47, [%rd45];
	fma.rn.f32 	%f48, %f46, %f47, %f45;
	ld.global.f32 	%f49, [%rd42+12];
	add.s64 	%rd46, %rd45, %rd43;
	ld.global.f32 	%f50, [%rd46];
	fma.rn.f32 	%f66, %f49, %f50, %f48;
	add.s32 	%r38, %r38, 4;
$L__BB0_7:
	setp.eq.s32 	%p6, %r13, 0;
	@%p6 bra 	$L__BB0_12;
	setp.eq.s32 	%p7, %r13, 1;
	@%p7 bra 	$L__BB0_10;
	add.s32 	%r29, %r38, %r3;
	mul.wide.u32 	%rd47, %r29, 4;
	add.s64 	%rd48, %rd2, %rd47;
	ld.global.f32 	%f52, [%rd48];
	mad.lo.s32 	%r30, %r38, %r18, %r2;
	mul.wide.s32 	%rd49, %r30, 4;
	add.s64 	%rd50, %rd1, %rd49;
	ld.global.f32 	%f53, [%rd50];
	fma.rn.f32 	%f54, %f52, %f53, %f66;
	cvt.u64.u32 	%rd51, %r3;
	cvt.u64.u32 	%rd52, %r38;
	add.s64 	%rd53, %rd52, %rd51;
	shl.b64 	%rd54, %rd53, 2;
	add.s64 	%rd55, %rd2, %rd54;
	ld.global.f32 	%f55, [%rd55+4];
	mul.wide.s32 	%rd56, %r18, 4;
	add.s64 	%rd57, %rd50, %rd56;
	ld.global.f32 	%f56, [%rd57];
	fma.rn.f32 	%f66, %f55, %f56, %f54;
	add.s32 	%r38, %r38, 2;
$L__BB0_10:
	and.b32  	%r31, %r18, 1;
	setp.eq.b32 	%p8, %r31, 1;
	not.pred 	%p9, %p8;
	@%p9 bra 	$L__BB0_12;
	add.s32 	%r32, %r38, %r3;
	mul.wide.u32 	%rd58, %r32, 4;
	add.s64 	%rd59, %rd2, %rd58;
	ld.global.f32 	%f57, [%rd59];
	mad.lo.s32 	%r33, %r38, %r18, %r2;
	mul.wide.s32 	%rd60, %r33, 4;
	add.s64 	%rd61, %rd1, %rd60;
	ld.global.f32 	%f58, [%rd61];
	fma.rn.f32 	%f66, %f57, %f58, %f66;
$L__BB0_12:
	ld.param.u64 	%rd65, [_Z14naiveMatrixMulPfS_S_i_param_2];
	add.s32 	%r34, %r3, %r2;
	cvta.to.global.u64 	%rd62, %rd65;
	mul.wide.s32 	%rd63, %r34, 4;
	add.s64 	%rd64, %rd62, %rd63;
	st.global.f32 	[%rd64], %f66;
$L__BB0_13:
	ret;

}
	// .globl	_Z14tiledMatrixMulPfS_S_i
.visible .entry _Z14tiledMatrixMulPfS_S_i(
	.param .u64 .ptr .align 1 _Z14tiledMatrixMulPfS_S_i_param_0,
	.param .u64 .ptr .align 1 _Z14tiledMatrixMulPfS_S_i_param_1,
	.param .u64 .ptr .align 1 _Z14tiledMatrixMulPfS_S_i_param_2,
	.param .u32 _Z14tiledMatrixMulPfS_S_i_param_3
)
{
	.reg .pred 	%p<10>;
	.reg .b32 	%r<30>;
	.reg .b32 	%f<67>;
	.reg .b64 	%rd<13>;
	// demoted variable
	.shared .align 4 .b8 _ZZ14tiledMatrixMulPfS_S_iE6tile_A[1024];
	// demoted variable
	.shared .align 4 .b8 _ZZ14tiledMatrixMulPfS_S_iE6tile_B[1024];
	ld.param.u64 	%rd3, [_Z14tiledMatrixMulPfS_S_i_param_0];
	ld.param.u64 	%rd4, [_Z14tiledMatrixMulPfS_S_i_param_1];
	ld.param.u64 	%rd5, [_Z14tiledMatrixMulPfS_S_i_param_2];
	ld.param.u32 	%r15, [_Z14tiledMatrixMulPfS_S_i_param_3];
	mov.u32 	%r16, %ctaid.y;
	mov.u32 	%r17, %ntid.y;
	mov.u32 	%r1, %tid.y;
	mad.lo.s32 	%r2, %r16, %r17, %r1;
	mov.u32 	%r18, %ctaid.x;
	mov.u32 	%r19, %ntid.x;
	mov.u32 	%r3, %tid.x;
	mad.lo.s32 	%r4, %r18, %r19, %r3;
	cvt.rn.f32.s32 	%f10, %r15;
	mul.f32 	%f11, %f10, 0f3D800000;
	cvt.rpi.f32.f32 	%f1, %f11;
	setp.leu.f32 	%p1, %f1, 0f00000000;
	mov.f32 	%f66, 0f00000000;
	@%p1 bra 	$L__BB1_7;
	shl.b32 	%r21, %r1, 6;
	mov.u32 	%r22, _ZZ14tiledMatrixMulPfS_S_iE6tile_A;
	add.s32 	%r5, %r22, %r21;
	shl.b32 	%r23, %r3, 2;
	add.s32 	%r6, %r5, %r23;
	mul.lo.s32 	%r7, %r15, %r2;
	mov.u32 	%r24, _ZZ14tiledMatrixMulPfS_S_iE6tile_B;
	add.s32 	%r9, %r24, %r23;
	add.s32 	%r8, %r9, %r21;
	cvta.to.global.u64 	%rd1, %rd3;
	cvta.to.global.u64 	%rd2, %rd4;
	mov.f32 	%f66, 0f00000000;
	mov.b32 	%r29, 0;
$L__BB1_2:
	setp.ge.s32 	%p2, %r2, %r15;
	shl.b32 	%r11, %r29, 4;
	add.s32 	%r12, %r11, %r3;
	setp.ge.u32 	%p3, %r12, %r15;
	mov.f32 	%f64, 0f00000000;
	or.pred  	%p4, %p3, %p2;
	@%p4 bra 	$L__BB1_4;
	add.s32 	%r25, %r12, %r7;
	mul.wide.u32 	%rd6, %r25, 4;
	add.s64 	%rd7, %rd1, %rd6;
	ld.global.f32 	%f64, [%rd7];
$L__BB1_4:
	setp.ge.s32 	%p5, %r4, %r15;
	st.shared.f32 	[%r6], %f64;
	add.s32 	%r13, %r11, %r1;
	setp.ge.u32 	%p6, %r13, %r15;
	mov.f32 	%f65, 0f00000000;
	or.pred  	%p7, %p5, %p6;
	@%p7 bra 	$L__BB1_6;
	mad.lo.s32 	%r26, %r13, %r15, %r4;
	mul.wide.u32 	%rd8, %r26, 4;
	add.s64 	%rd9, %rd2, %rd8;
	ld.global.f32 	%f65, [%rd9];
$L__BB1_6:
	st.shared.f32 	[%r8], %f65;
	bar.sync 	0;
	ld.shared.f32 	%f15, [%r5];
	ld.shared.f32 	%f16, [%r9];
	fma.rn.f32 	%f17, %f15, %f16, %f66;
	ld.shared.f32 	%f18, [%r5+4];
	ld.shared.f32 	%f19, [%r9+64];
	fma.rn.f32 	%f20, %f18, %f19, %f17;
	ld.shared.f32 	%f21, [%r5+8];
	ld.shared.f32 	%f22, [%r9+128];
	fma.rn.f32 	%f23, %f21, %f22, %f20;
	ld.shared.f32 	%f24, [%r5+12];
	ld.shared.f32 	%f25, [%r9+192];
	fma.rn.f32 	%f26, %f24, %f25, %f23;
	ld.shared.f32 	%f27, [%r5+16];
	ld.shared.f32 	%f28, [%r9+256];
	fma.rn.f32 	%f29, %f27, %f28, %f26;
	ld.shared.f32 	%f30, [%r5+20];
	ld.shared.f32 	%f31, [%r9+320];
	fma.rn.f32 	%f32, %f30, %f31, %f29;
	ld.shared.f32 	%f33, [%r5+24];
	ld.shared.f32 	%f34, [%r9+384];
	fma.rn.f32 	%f35, %f33, %f34, %f32;
	ld.shared.f32 	%f36, [%r5+28];
	ld.shared.f32 	%f37, [%r9+448];
	fma.rn.f32 	%f38, %f36, %f37, %f35;
	ld.shared.f32 	%f39, [%r5+32];
	ld.shared.f32 	%f40, [%r9+512];
	fma.rn.f32 	%f41, %f39, %f40, %f38;
	ld.shared.f32 	%f42, [%r5+36];
	ld.shared.f32 	%f43, [%r9+576];
	fma.rn.f32 	%f44, %f42, %f43, %f41;
	ld.shared.f32 	%f45, [%r5+40];
	ld.shared.f32 	%f46, [%r9+640];
	fma.rn.f32 	%f47, %f45, %f46, %f44;
	ld.shared.f32 	%f48, [%r5+44];
	ld.shared.f32 	%f49, [%r9+704];
	fma.rn.f32 	%f50, %f48, %f49, %f47;
	ld.shared.f32 	%f51, [%r5+48];
	ld.shared.f32 	%f52, [%r9+768];
	fma.rn.f32 	%f53, %f51, %f52, %f50;
	ld.shared.f32 	%f54, [%r5+52];
	ld.shared.f32 	%f55, [%r9+832];
	fma.rn.f32 	%f56, %f54, %f55, %f53;
	ld.shared.f32 	%f57, [%r5+56];
	ld.shared.f32 	%f58, [%r9+896];
	fma.rn.f32 	%f59, %f57, %f58, %f56;
	ld.shared.f32 	%f60, [%r5+60];
	ld.shared.f32 	%f61, [%r9+960];
	fma.rn.f32 	%f66, %f60, %f61, %f59;
	bar.sync 	0;
	add.s32 	%r29, %r29, 1;
	cvt.rn.f32.u32 	%f62, %r29;
	setp.gt.f32 	%p8, %f1, %f62;
	@%p8 bra 	$L__BB1_2;
$L__BB1_7:
	max.s32 	%r27, %r2, %r4;
	setp.ge.s32 	%p9, %r27, %r15;
	@%p9 bra 	$L__BB1_9;
	mad.lo.s32 	%r28, %r15, %r2, %r4;
	cvta.to.global.u64 	%rd10, %rd5;
	mul.wide.s32 	%rd11, %r28, 4;
	add.s64 	%rd12, %rd10, %rd11;
	st.global.f32 	[%rd12], %f66;
$L__BB1_9:
	ret;

}


// ===== COMPILED SASS (sm_100) =====

	.target	sm_100

	.elftype	@"ET_EXEC"


//--------------------- .note.nv.tkinfo           --------------------------
	.section	.note.nv.tkinfo,"",@"SHT_NOTE"
	.sectionflags	@"SHF_NOTE_NV_TKINFO"
	.tkinfo
        /*0018*/ 	.word	0x00000002
        /*0030*/ 	.string	""
        /*0030*/ 	.string	"ptxas"
        /*0030*/ 	.string	"Cuda compilation tools, release 13.0, V13.0.88"
        /*0030*/ 	.string	"Build cuda_13.0.r13.0/compiler.36424714_0"
        /*0030*/ 	.string	"-arch sm_100 -m 64 "



//--------------------- .note.nv.cuinfo           --------------------------
	.section	.note.nv.cuinfo,"",@"SHT_NOTE"
	.sectionflags	@"SHF_NOTE_NV_CUINFO"
        /*0018*/ 	.short	0x0002
        /*001a*/ 	.short	0x0064
        /*001c*/ 	.short	0x0082
	.zero		2


//--------------------- .nv.info                  --------------------------
	.section	.nv.info,"",@"SHT_CUDA_INFO"
	.align	4


	//----- nvinfo : EIATTR_REGCOUNT
	.align		4
        /*0000*/ 	.byte	0x04, 0x2f
        /*0002*/ 	.short	(.L_1 - .L_0)
	.align		4
.L_0:
        /*0004*/ 	.word	index@(_Z14naiveMatrixMulPfS_S_i)
        /*0008*/ 	.word	0x0000001e


	//----- nvinfo : EIATTR_FRAME_SIZE
	.align		4
.L_1:
        /*000c*/ 	.byte	0x04, 0x11
        /*000e*/ 	.short	(.L_3 - .L_2)
	.align		4
.L_2:
        /*0010*/ 	.word	index@(_Z14naiveMatrixMulPfS_S_i)
        /*0014*/ 	.word	0x00000000


	//----- nvinfo : EIATTR_REGCOUNT
	.align		4
.L_3:
        /*0018*/ 	.byte	0x04, 0x2f
        /*001a*/ 	.short	(.L_5 - .L_4)
	.align		4
.L_4:
        /*001c*/ 	.word	index@(_Z14tiledMatrixMulPfS_S_i)
        /*0020*/ 	.word	0x00000020


	//----- nvinfo : EIATTR_FRAME_SIZE
	.align		4
.L_5:
        /*0024*/ 	.byte	0x04, 0x11
        /*0026*/ 	.short	(.L_7 - .L_6)
	.align		4
.L_6:
        /*0028*/ 	.word	index@(_Z14tiledMatrixMulPfS_S_i)
        /*002c*/ 	.word	0x00000000


	//----- nvinfo : EIATTR_MIN_STACK_SIZE
	.align		4
.L_7:
        /*0030*/ 	.byte	0x04, 0x12
        /*0032*/ 	.short	(.L_9 - .L_8)
	.align		4
.L_8:
        /*0034*/ 	.word	index@(_Z14tiledMatrixMulPfS_S_i)
        /*0038*/ 	.word	0x00000000


	//----- nvinfo : EIATTR_MIN_STACK_SIZE
	.align		4
.L_9:
        /*003c*/ 	.byte	0x04, 0x12
        /*003e*/ 	.short	(.L_11 - .L_10)
	.align		4
.L_10:
        /*0040*/ 	.word	index@(_Z14naiveMatrixMulPfS_S_i)
        /*0044*/ 	.word	0x00000000
.L_11:


//--------------------- .nv.compat                --------------------------
	.section	.nv.compat,"",@"SHT_CUDA_COMPAT_INFO"
	.align	4
        /*0000*/ 	.byte	0x02, 0x09, 0x00, 0x00, 0x02, 0x02, 0x01, 0x00, 0x02, 0x05, 0x05, 0x00, 0x03, 0x07, 0x01, 0x01
        /*0010*/ 	.byte	0x02, 0x03, 0x00, 0x00, 0x02, 0x06, 0x01, 0x00, 0x04, 0x0b, 0x08, 0x00, 0x09, 0x00, 0x00, 0x00
        /*0020*/ 	.byte	0x00, 0x00, 0x00, 0x00


//--------------------- .nv.info._Z14tiledMatrixMulPfS_S_i --------------------------
	.section	.nv.info._Z14tiledMatrixMulPfS_S_i,"",@"SHT_CUDA_INFO"
	.sectionflags	@""
	.align	4


	//----- nvinfo : EIATTR_CUDA_API_VERSION
	.align		4
        /*0000*/ 	.byte	0x04, 0x37
        /*0002*/ 	.short	(.L_13 - .L_12)
.L_12:
        /*0004*/ 	.word	0x00000082


	//----- nvinfo : EIATTR_KPARAM_INFO
	.align		4
.L_13:
        /*0008*/ 	.byte	0x04, 0x17
        /*000a*/ 	.short	(.L_15 - .L_14)
.L_14:
        /*000c*/ 	.word	0x00000000
        /*0010*/ 	.short	0x0003
        /*0012*/ 	.short	0x0018
        /*0014*/ 	.byte	0x00, 0xf0, 0x11, 0x00


	//----- nvinfo : EIATTR_KPARAM_INFO
	.align		4
.L_15:
        /*0018*/ 	.byte	0x04, 0x17
        /*001a*/ 	.short	(.L_17 - .L_16)
.L_16:
        /*001c*/ 	.word	0x00000000
        /*0020*/ 	.short	0x0002
        /*0022*/ 	.short	0x0010
        /*0024*/ 	.byte	0x00, 0xf5, 0x21, 0x00


	//----- nvinfo : EIATTR_KPARAM_INFO
	.align		4
.L_17:
        /*0028*/ 	.byte	0x04, 0x17
        /*002a*/ 	.short	(.L_19 - .L_18)
.L_18:
        /*002c*/ 	.word	0x00000000
        /*0030*/ 	.short	0x0001
        /*0032*/ 	.short	0x0008
        /*0034*/ 	.byte	0x00, 0xf5, 0x21, 0x00


	//----- nvinfo : EIATTR_KPARAM_INFO
	.align		4
.L_19:
        /*0038*/ 	.byte	0x04, 0x17
        /*003a*/ 	.short	(.L_21 - .L_20)
.L_20:
        /*003c*/ 	.word	0x00000000
        /*0040*/ 	.short	0x0000
        /*0042*/ 	.short	0x0000
        /*0044*/ 	.byte	0x00, 0xf5, 0x21, 0x00


	//----- nvinfo : EIATTR_SPARSE_MMA_MASK
	.align		4
.L_21:
        /*0048*/ 	.byte	0x03, 0x50
        /*004a*/ 	.short	0x0000


	//----- nvinfo : EIATTR_MAXREG_COUNT
	.align		4
        /*004c*/ 	.byte	0x03, 0x1b
        /*004e*/ 	.short	0x00ff


	//----- nvinfo : EIATTR_NUM_BARRIERS
	.align		4
        /*0050*/ 	.byte	0x02, 0x4c
        /*0052*/ 	.byte	0x01
	.zero		1


	//----- nvinfo : EIATTR_MERCURY_ISA_VERSION
	.align		4
        /*0054*/ 	.byte	0x03, 0x5f
        /*0056*/ 	.short	0x0101


	//----- nvinfo : EIATTR_VRC_CTA_INIT_COUNT
	.align		4
        /*0058*/ 	.byte	0x02, 0x4a
	.zero		1
	.zero		1


	//----- nvinfo : EIATTR_EXIT_INSTR_OFFSETS
	.align		4
        /*005c*/ 	.byte	0x04, 0x1c
        /*005e*/ 	.short	(.L_23 - .L_22)


	//   ....[0]....
.L_22:
        /*0060*/ 	.word	0x000005c0


	//   ....[1]....
        /*0064*/ 	.word	0x00000610


	//----- nvinfo : EIATTR_CBANK_PARAM_SIZE
	.align		4
.L_23:
        /*0068*/ 	.byte	0x03, 0x19
        /*006a*/ 	.short	0x001c


	//----- nvinfo : EIATTR_PARAM_CBANK
	.align		4
        /*006c*/ 	.byte	0x04, 0x0a
        /*006e*/ 	.short	(.L_25 - .L_24)
	.align		4
.L_24:
        /*0070*/ 	.word	index@(.nv.constant0._Z14tiledMatrixMulPfS_S_i)
        /*0074*/ 	.short	0x0380
        /*0076*/ 	.short	0x001c


	//----- nvinfo : EIATTR_SW_WAR
	.align		4
.L_25:
        /*0078*/ 	.byte	0x04, 0x36
        /*007a*/ 	.short	(.L_27 - .L_26)
.L_26:
        /*007c*/ 	.word	0x00000008
.L_27:


//--------------------- .nv.info._Z14naiveMatrixMulPfS_S_i --------------------------
	.section	.nv.info._Z14naiveMatrixMulPfS_S_i,"",@"SHT_CUDA_INFO"
	.sectionflags	@""
	.align	4


	//----- nvinfo : EIATTR_CUDA_API_VERSION
	.align		4
        /*0000*/ 	.byte	0x04, 0x37
        /*0002*/ 	.short	(.L_29 - .L_28)
.L_28:
        /*0004*/ 	.word	0x00000082


	//----- nvinfo : EIATTR_KPARAM_INFO
	.align		4
.L_29:
        /*0008*/ 	.byte	0x04, 0x17
        /*000a*/ 	.short	(.L_31 - .L_30)
.L_30:
        /*000c*/ 	.word	0x00000000
        /*0010*/ 	.short	0x0003
        /*0012*/ 	.short	0x0018
        /*0014*/ 	.byte	0x00, 0xf0, 0x11, 0x00


	//----- nvinfo : EIATTR_KPARAM_INFO
	.align		4
.L_31:
        /*0018*/ 	.byte	0x04, 0x17
        /*001a*/ 	.short	(.L_33 - .L_32)
.L_32:
        /*001c*/ 	.word	0x00000000
        /*0020*/ 	.short	0x0002
        /*0022*/ 	.short	0x0010
        /*0024*/ 	.byte	0x00, 0xf5, 0x21, 0x00


	//----- nvinfo : EIATTR_KPARAM_INFO
	.align		4
.L_33:
        /*0028*/ 	.byte	0x04, 0x17
        /*002a*/ 	.short	(.L_35 - .L_34)
.L_34:
        /*002c*/ 	.word	0x00000000
        /*0030*/ 	.short	0x0001
        /*0032*/ 	.short	0x0008
        /*0034*/ 	.byte	0x00, 0xf5, 0x21, 0x00


	//----- nvinfo : EIATTR_KPARAM_INFO
	.align		4
.L_35:
        /*0038*/ 	.byte	0x04, 0x17
        /*003a*/ 	.short	(.L_37 - .L_36)
.L_36:
        /*003c*/ 	.word	0x00000000
        /*0040*/ 	.short	0x0000
        /*0042*/ 	.short	0x0000
        /*0044*/ 	.byte	0x00, 0xf5, 0x21, 0x00


	//----- nvinfo : EIATTR_SPARSE_MMA_MASK
	.align		4
.L_37:
        /*0048*/ 	.byte	0x03, 0x50
        /*004a*/ 	.short	0x0000


	//----- nvinfo : EIATTR_MAXREG_COUNT
	.align		4
        /*004c*/ 	.byte	0x03, 0x1b
        /*004e*/ 	.short	0x00ff


	//----- nvinfo : EIATTR_MERCURY_ISA_VERSION
	.align		4
        /*0050*/ 	.byte	0x03, 0x5f
        /*0052*/ 	.short	0x0101


	//----- nvinfo : EIATTR_VRC_CTA_INIT_COUNT
	.align		4
        /*0054*/ 	.byte	0x02, 0x4a
	.zero		1
	.zero		1


	//----- nvinfo : EIATTR_EXIT_INSTR_OFFSETS
	.align		4
        /*0058*/ 	.byte	0x04, 0x1c
        /*005a*/ 	.short	(.L_39 - .L_38)


	//   ....[0]....
.L_38:
        /*005c*/ 	.word	0x000000c0


	//   ....[1]....
        /*0060*/ 	.word	0x00000a90


	//----- nvinfo : EIATTR_CBANK_PARAM_SIZE
	.align		4
.L_39:
        /*0064*/ 	.byte	0x03, 0x19
        /*0066*/ 	.short	0x001c


	//----- nvinfo : EIATTR_PARAM_CBANK
	.align		4
        /*0068*/ 	.byte	0x04, 0x0a
        /*006a*/ 	.short	(.L_41 - .L_40)
	.align		4
.L_40:
        /*006c*/ 	.word	index@(.nv.constant0._Z14naiveMatrixMulPfS_S_i)
        /*0070*/ 	.short	0x0380
        /*0072*/ 	.short	0x001c


	//----- nvinfo : EIATTR_SW_WAR
	.align		4
.L_41:
        /*0074*/ 	.byte	0x04, 0x36
        /*0076*/ 	.short	(.L_43 - .L_42)
.L_42:
        /*0078*/ 	.word	0x00000008
.L_43:


//--------------------- .nv.callgraph             --------------------------
	.section	.nv.callgraph,"",@"SHT_CUDA_CALLGRAPH"
	.align	4
	.sectionentsize	8
	.align		4
        /*0000*/ 	.word	0x00000000
	.align		4
        /*0004*/ 	.word	0xffffffff
	.align		4
        /*0008*/ 	.word	0x00000000
	.align		4
        /*000c*/ 	.word	0xfffffffe
	.align		4
        /*0010*/ 	.word	0x00000000
	.align		4
        /*0014*/ 	.word	0xfffffffd
	.align		4
        /*0018*/ 	.word	0x00000000
	.align		4
        /*001c*/ 	.word	0xfffffffc


//--------------------- .text._Z14tiledMatrixMulPfS_S_i --------------------------
	.section	.text._Z14tiledMatrixMulPfS_S_i,"ax",@progbits
	.align	128
        .global         _Z14tiledMatrixMulPfS_S_i
        .type           _Z14tiledMatrixMulPfS_S_i,@function
        .size           _Z14tiledMatrixMulPfS_S_i,(.L_x_8 - _Z14tiledMatrixMulPfS_S_i)
        .other          _Z14tiledMatrixMulPfS_S_i,@"STO_CUDA_ENTRY STV_DEFAULT"
_Z14tiledMatrixMulPfS_S_i:
.text._Z14tiledMatrixMulPfS_S_i:
[----:B------:R-:W-:Y:S01]  /*0000*/  LDC R1, c[0x0][0x37c] ;  /* 0x0000df00ff017b82 */ /* 0x000fe20000000800 */
[----:B------:R-:W0:Y:S01]  /*0010*/  LDCU UR7, c[0x0][0x398] ;  /* 0x00007300ff0777ac */ /* 0x000e220008000800 */
[----:B------:R-:W1:Y:S06]  /*0020*/  S2R R0, SR_TID.Y ;  /* 0x0000000000007919 */ /* 0x000e6c0000002200 */
[----:B------:R-:W1:Y:S01]  /*0030*/  LDC R5, c[0x0][0x364] ;  /* 0x0000d900ff057b82 */ /* 0x000e620000000800 */
[----:B------:R-:W-:Y:S01]  /*0040*/  HFMA2 R23, -RZ, RZ, 0, 0 ;  /* 0x00000000ff177431 */ /* 0x000fe200000001ff */
[----:B------:R-:W2:Y:S01]  /*0050*/  LDCU.64 UR10, c[0x0][0x358] ;  /* 0x00006b00ff0a77ac */ /* 0x000ea20008000a00 */
[----:B------:R-:W3:Y:S05]  /*0060*/  S2R R2, SR_TID.X ;  /* 0x0000000000027919 */ /* 0x000eea0000002100 */
[----:B------:R-:W1:Y:S01]  /*0070*/  S2UR UR4, SR_CTAID.Y ;  /* 0x00000000000479c3 */ /* 0x000e620000002600 */
[----:B0-----:R-:W-:-:S07]  /*0080*/  I2FP.F32.S32 R3, UR7 ;  /* 0x0000000700037c45 */ /* 0x001fce0008201400 */
[----:B------:R-:W3:Y:S01]  /*0090*/  S2UR UR5, SR_CTAID.X ;  /* 0x00000000000579c3 */ /* 0x000ee20000002500 */
[----:B------:R-:W-:-:S07]  /*00a0*/  FMUL R3, R3, 0.0625 ;  /* 0x3d80000003037820 */ /* 0x000fce0000400000 */
[----:B------:R-:W3:Y:S01]  /*00b0*/  LDC R13, c[0x0][0x360] ;  /* 0x0000d800ff0d7b82 */ /* 0x000ee20000000800 */
[----:B------:R-:W0:Y:S01]  /*00c0*/  FRND.CEIL R3, R3 ;  /* 0x0000000300037307 */ /* 0x000e220000209000 */
[----:B-1----:R-:W-:Y:S01]  /*00d0*/  IMAD R12, R5, UR4, R0 ;  /* 0x00000004050c7c24 */ /* 0x002fe2000f8e0200 */
[----:B0-----:R-:W-:Y:S01]  /*00e0*/  FSETP.GT.AND P0, PT, R3, RZ, PT ;  /* 0x000000ff0300720b */ /* 0x001fe20003f04000 */
[----:B---3--:R-:W-:-:S05]  /*00f0*/  IMAD R13, R13, UR5, R2 ;  /* 0x000000050d0d7c24 */ /* 0x008fca000f8e0202 */
[----:B------:R-:W-:-:S07]  /*0100*/  VIMNMX R14, PT, PT, R12, R13, !PT ;  /* 0x0000000d0c0e7248 */ /* 0x000fce0007fe0100 */
[----:B--2---:R-:W-:Y:S05]  /*0110*/  @!P0 BRA `(.L_x_0) ;  /* 0x0000000400248947 */ /* 0x004fea0003800000 */
[----:B------:R-:W0:Y:S01]  /*0120*/  S2UR UR6, SR_CgaCtaId ;  /* 0x00000000000679c3 */ /* 0x000e220000008800 */
[----:B------:R-:W-:Y:S01]  /*0130*/  UMOV UR4, 0x400 ;  /* 0x0000040000047882 */ /* 0x000fe20000000000 */
[----:B------:R-:W-:Y:S01]  /*0140*/  ISETP.GE.AND P1, PT, R12, UR7, PT ;  /* 0x000000070c007c0c */ /* 0x000fe2000bf26270 */
[----:B------:R-:W-:Y:S01]  /*0150*/  UIADD3 UR5, UPT, UPT, UR4, 0x400, URZ ;  /* 0x0000040004057890 */ /* 0x000fe2000fffe0ff */
[----:B------:R-:W-:Y:S01]  /*0160*/  MOV R23, RZ ;  /* 0x000000ff00177202 */ /* 0x000fe20000000f00 */
[----:B------:R-:W1:Y:S01]  /*0170*/  LDCU UR8, c[0x0][0x398] ;  /* 0x00007300ff0877ac */ /* 0x000e620008000800 */
[----:B------:R-:W-:Y:S01]  /*0180*/  MOV R21, RZ ;  /* 0x000000ff00157202 */ /* 0x000fe20000000f00 */
[----:B0-----:R-:W-:Y:S02]  /*0190*/  ULEA UR4, UR6, UR4, 0x18 ;  /* 0x0000000406047291 */ /* 0x001fe4000f8ec0ff */
[----:B------:R-:W-:-:S04]  /*01a0*/  ULEA UR5, UR6, UR5, 0x18 ;  /* 0x0000000506057291 */ /* 0x000fc8000f8ec0ff */
[----:B------:R-:W-:Y:S02]  /*01b0*/  LEA R17, R0, UR4, 0x6 ;  /* 0x0000000400117c11 */ /* 0x000fe4000f8e30ff */
[C---:B------:R-:W-:Y:S02]  /*01c0*/  LEA R19, R2.reuse, UR5, 0x2 ;  /* 0x0000000502137c11 */ /* 0x040fe4000f8e10ff */
[----:B------:R-:W-:Y:S02]  /*01d0*/  LEA R16, R2, R17, 0x2 ;  /* 0x0000001102107211 */ /* 0x000fe400078e10ff */
[----:B-1----:R-:W-:-:S07]  /*01e0*/  LEA R15, R0, R19, 0x6 ;  /* 0x00000013000f7211 */ /* 0x002fce00078e30ff */
.L_x_1:
[C---:B------:R-:W-:Y:S01]  /*01f0*/  LEA R8, R21.reuse, R0, 0x4 ;  /* 0x0000000015087211 */ /* 0x040fe200078e20ff */
[----:B------:R-:W-:Y:S01]  /*0200*/  UMOV UR7, UR8 ;  /* 0x0000000800077c82 */ /* 0x000fe20008000000 */
[----:B------:R-:W-:Y:S01]  /*0210*/  LEA R9, R21, R2, 0x4 ;  /* 0x0000000215097211 */ /* 0x000fe200078e20ff */
[----:B------:R-:W-:Y:S01]  /*0220*/  HFMA2 R20, -RZ, RZ, 0, 0 ;  /* 0x00000000ff147431 */ /* 0x000fe200000001ff */
[----:B------:R-:W-:Y:S02]  /*0230*/  ISETP.GE.U32.AND P0, PT, R8, UR7, PT ;  /* 0x0000000708007c0c */ /* 0x000fe4000bf06070 */
[----:B------:R-:W-:Y:S02]  /*0240*/  ISETP.GE.U32.OR P2, PT, R9, UR7, P1 ;  /* 0x0000000709007c0c */ /* 0x000fe40008f46470 */
[----:B------:R-:W-:Y:S02]  /*0250*/  ISETP.GE.OR P0, PT, R13, UR7, P0 ;  /* 0x000000070d007c0c */ /* 0x000fe40008706670 */
[----:B------:R-:W-:-:S09]  /*0260*/  MOV R24, RZ ;  /* 0x000000ff00187202 */ /* 0x000fd20000000f00 */
[----:B------:R-:W0:Y:S01]  /*0270*/  @!P2 LDC.64 R4, c[0x0][0x380] ;  /* 0x0000e000ff04ab82 */ /* 0x000e220000000a00 */
[----:B------:R-:W-:Y:S02]  /*0280*/  @!P2 IMAD R9, R12, UR7, R9 ;  /* 0x000000070c09ac24 */ /* 0x000fe4000f8e0209 */
[----:B------:R-:W-:-:S05]  /*0290*/  @!P0 IMAD R27, R8, UR7, R13 ;  /* 0x00000007081b8c24 */ /* 0x000fca000f8e020d */
[----:B------:R-:W1:Y:S01]  /*02a0*/  @!P0 LDC.64 R6, c[0x0][0x388] ;  /* 0x0000e200ff068b82 */ /* 0x000e620000000a00 */
[----:B0-----:R-:W-:-:S05]  /*02b0*/  @!P2 IMAD.WIDE.U32 R4, R9, 0x4, R4 ;  /* 0x000000040904a825 */ /* 0x001fca00078e0004 */
[----:B------:R-:W2:Y:S01]  /*02c0*/  @!P2 LDG.E R20, desc[UR10][R4.64] ;  /* 0x0000000a0414a981 */ /* 0x000ea2000c1e1900 */
[----:B-1----:R-:W-:-:S05]  /*02d0*/  @!P0 IMAD.WIDE.U32 R26, R27, 0x4, R6 ;  /* 0x000000041b1a8825 */ /* 0x002fca00078e0006 */
[----:B------:R-:W3:Y:S01]  /*02e0*/  @!P0 LDG.E R24, desc[UR10][R26.64] ;  /* 0x0000000a1a188981 */ /* 0x000ee2000c1e1900 */
[----:B------:R-:W-:-:S03]  /*02f0*/  IADD3 R21, PT, PT, R21, 0x1, RZ ;  /* 0x0000000115157810 */ /* 0x000fc60007ffe0ff */
[----:B--2---:R-:W-:Y:S04]  /*0300*/  STS [R16], R20 ;  /* 0x0000001410007388 */ /* 0x004fe80000000800 */
[----:B---3--:R-:W-:Y:S01]  /*0310*/  STS [R15], R24 ;  /* 0x000000180f007388 */ /* 0x008fe20000000800 */
[----:B------:R-:W-:Y:S06]  /*0320*/  BAR.SYNC.DEFER_BLOCKING 0x0 ;  /* 0x0000000000007b1d */ /* 0x000fec0000010000 */
[----:B------:R-:W-:Y:S04]  /*0330*/  LDS R28, [R19] ;  /* 0x00000000131c7984 */ /* 0x000fe80000000800 */
[----:B------:R-:W0:Y:S04]  /*0340*/  LDS.128 R8, [R17] ;  /* 0x0000000011087984 */ /* 0x000e280000000c00 */
[----:B------:R-:W1:Y:S04]  /*0350*/  LDS R26, [R19+0x40] ;  /* 0x00004000131a7984 */ /* 0x000e680000000800 */
[----:B------:R-:W2:Y:S04]  /*0360*/  LDS R29, [R19+0x80] ;  /* 0x00008000131d7984 */ /* 0x000ea80000000800 */
[----:B------:R-:W3:Y:S04]  /*0370*/  LDS R22, [R19+0xc0] ;  /* 0x0000c00013167984 */ /* 0x000ee80000000800 */
[----:B------:R-:W-:Y:S04]  /*0380*/  LDS R25, [R19+0x100] ;  /* 0x0001000013197984 */ /* 0x000fe80000000800 */
[----:B------:R-:W4:Y:S04]  /*0390*/  LDS.128 R4, [R17+0x10] ;  /* 0x0000100011047984 */ /* 0x000f280000000c00 */
[----:B------:R-:W5:Y:S04]  /*03a0*/  LDS R18, [R19+0x140] ;  /* 0x0001400013127984 */ /* 0x000f680000000800 */
[----:B------:R-:W5:Y:S04]  /*03b0*/  LDS R27, [R19+0x180] ;  /* 0x00018000131b7984 */ /* 0x000f680000000800 */
[----:B------:R-:W5:Y:S01]  /*03c0*/  LDS R20, [R19+0x1c0] ;  /* 0x0001c00013147984 */ /* 0x000f620000000800 */
[----:B0-----:R-:W-:-:S03]  /*03d0*/  FFMA R8, R8, R28, R23 ;  /* 0x0000001c08087223 */ /* 0x001fc60000000017 */
[----:B------:R-:W-:Y:S01]  /*03e0*/  LDS R23, [R19+0x200] ;  /* 0x0002000013177984 */ /* 0x000fe20000000800 */
[----:B-1----:R-:W-:-:S04]  /*03f0*/  FFMA R8, R26, R9, R8 ;  /* 0x000000091a087223 */ /* 0x002fc80000000008 */
[----:B--2---:R-:W-:-:S04]  /*0400*/  FFMA R29, R29, R10, R8 ;  /* 0x0000000a1d1d7223 */ /* 0x004fc80000000008 */
[----:B---3--:R-:W-:Y:S02]  /*0410*/  FFMA R29, R22, R11, R29 ;  /* 0x0000000b161d7223 */ /* 0x008fe4000000001d */
[----:B------:R-:W0:Y:S04]  /*0420*/  LDS.128 R8, [R17+0x20] ;  /* 0x0000200011087984 */ /* 0x000e280000000c00 */
[----:B------:R-:W1:Y:S01]  /*0430*/  LDS R22, [R19+0x240] ;  /* 0x0002400013167984 */ /* 0x000e620000000800 */
[----:B----4-:R-:W-:-:S04]  /*0440*/  FFMA R25, R4, R25, R29 ;  /* 0x0000001904197223 */ /* 0x010fc8000000001d */
[----:B-----5:R-:W-:Y:S02]  /*0450*/  FFMA R18, R18, R5, R25 ;  /* 0x0000000512127223 */ /* 0x020fe40000000019 */
[----:B------:R-:W2:Y:S02]  /*0460*/  LDS R25, [R19+0x280] ;  /* 0x0002800013197984 */ /* 0x000ea40000000800 */
[----:B------:R-:W-:Y:S02]  /*0470*/  FFMA R27, R27, R6, R18 ;  /* 0x000000061b1b7223 */ /* 0x000fe40000000012 */
[----:B------:R-:W3:Y:S02]  /*0480*/  LDS R18, [R19+0x2c0] ;  /* 0x0002c00013127984 */ /* 0x000ee40000000800 */
[----:B------:R-:W-:Y:S02]  /*0490*/  FFMA R29, R20, R7, R27 ;  /* 0x00000007141d7223 */ /* 0x000fe4000000001b */
[----:B------:R-:W-:Y:S04]  /*04a0*/  LDS R27, [R19+0x300] ;  /* 0x00030000131b7984 */ /* 0x000fe80000000800 */
[----:B------:R-:W4:Y:S04]  /*04b0*/  LDS.128 R4, [R17+0x30] ;  /* 0x0000300011047984 */ /* 0x000f280000000c00 */
[----:B------:R-:W5:Y:S01]  /*04c0*/  LDS R20, [R19+0x340] ;  /* 0x0003400013147984 */ /* 0x000f620000000800 */
[----:B0-----:R-:W-:-:S03]  /*04d0*/  FFMA R29, R8, R23, R29 ;  /* 0x00000017081d7223 */ /* 0x001fc6000000001d */
[----:B------:R-:W0:Y:S04]  /*04e0*/  LDS R23, [R19+0x380] ;  /* 0x0003800013177984 */ /* 0x000e280000000800 */
[----:B------:R-:W0:Y:S01]  /*04f0*/  LDS R8, [R19+0x3c0] ;  /* 0x0003c00013087984 */ /* 0x000e220000000800 */
[----:B-1----:R-:W-:-:S04]  /*0500*/  FFMA R22, R22, R9, R29 ;  /* 0x0000000916167223 */ /* 0x002fc8000000001d */
[----:B--2---:R-:W-:-:S04]  /*0510*/  FFMA R25, R25, R10, R22 ;  /* 0x0000000a19197223 */ /* 0x004fc80000000016 */
[----:B---3--:R-:W-:-:S04]  /*0520*/  FFMA R11, R18, R11, R25 ;  /* 0x0000000b120b7223 */ /* 0x008fc80000000019 */
[----:B----4-:R-:W-:Y:S01]  /*0530*/  FFMA R11, R4, R27, R11 ;  /* 0x0000001b040b7223 */ /* 0x010fe2000000000b */
[----:B------:R-:W-:Y:S01]  /*0540*/  I2FP.F32.U32 R4, R21 ;  /* 0x0000001500047245 */ /* 0x000fe20000201000 */
[----:B------:R-:W-:Y:S03]  /*0550*/  BAR.SYNC.DEFER_BLOCKING 0x0 ;  /* 0x0000000000007b1d */ /* 0x000fe60000010000 */
[----:B------:R-:W-:Y:S01]  /*0560*/  FSETP.GT.AND P0, PT, R3, R4, PT ;  /* 0x000000040300720b */ /* 0x000fe20003f04000 */
[----:B-----5:R-:W-:-:S04]  /*0570*/  FFMA R20, R20, R5, R11 ;  /* 0x0000000514147223 */ /* 0x020fc8000000000b */
[----:B0-----:R-:W-:-:S04]  /*0580*/  FFMA R23, R23, R6, R20 ;  /* 0x0000000617177223 */ /* 0x001fc80000000014 */
[----:B------:R-:W-:-:S04]  /*0590*/  FFMA R23, R8, R7, R23 ;  /* 0x0000000708177223 */ /* 0x000fc80000000017 */
[----:B------:R-:W-:Y:S05]  /*05a0*/  @P0 BRA `(.L_x_1) ;  /* 0xfffffffc00100947 */ /* 0x000fea000383ffff */
.L_x_0:
[----:B------:R-:W-:-:S13]  /*05b0*/  ISETP.GE.AND P0, PT, R14, UR7, PT ;  /* 0x000000070e007c0c */ /* 0x000fda000bf06270 */
[----:B------:R-:W-:Y:S05]  /*05c0*/  @P0 EXIT ;  /* 0x000000000000094d */ /* 0x000fea0003800000 */
[----:B------:R-:W0:Y:S01]  /*05d0*/  LDC.64 R2, c[0x0][0x390] ;  /* 0x0000e400ff027b82 */ /* 0x000e220000000a00 */
[----:B------:R-:W-:-:S04]  /*05e0*/  IMAD R13, R12, UR7, R13 ;  /* 0x000000070c0d7c24 */ /* 0x000fc8000f8e020d */
[----:B0-----:R-:W-:-:S05]  /*05f0*/  IMAD.WIDE R2, R13, 0x4, R2 ;  /* 0x000000040d027825 */ /* 0x001fca00078e0202 */
[----:B------:R-:W-:Y:S01]  /*0600*/  STG.E desc[UR10][R2.64], R23 ;  /* 0x0000001702007986 */ /* 0x000fe2000c10190a */
[----:B------:R-:W-:Y:S05]  /*0610*/  EXIT ;  /* 0x000000000000794d */ /* 0x000fea0003800000 */
.L_x_2:
[----:B------:R-:W-:-:S00]  /*0620*/  BRA `(.L_x_2) ;  /* 0xfffffffc00fc7947 */ /* 0x000fc0000383ffff */
[----:B------:R-:W-:-:S00]  /*0630*/  NOP ;  /* 0x0000000000007918 */ /* 0x000fc00000000000 */
        /* <DEDUP_REMOVED lines=12> */
.L_x_8:


//--------------------- .text._Z14naiveMatrixMulPfS_S_i --------------------------
	.section	.text._Z14naiveMatrixMulPfS_S_i,"ax",@progbits
	.align	128
        .global         _Z14naiveMatrixMulPfS_S_i
        .type           _Z14naiveMatrixMulPfS_S_i,@function
        .size           _Z14naiveMatrixMulPfS_S_i,(.L_x_9 - _Z14naiveMatrixMulPfS_S_i)
        .other          _Z14naiveMatrixMulPfS_S_i,@"STO_CUDA_ENTRY STV_DEFAULT"
_Z14naiveMatrixMulPfS_S_i:
.text._Z14naiveMatrixMulPfS_S_i:
[----:B------:R-:W-:Y:S01]  /*0000*/  LDC R1, c[0x0][0x37c] ;  /* 0x0000df00ff017b82 */ /* 0x000fe20000000800 */
[----:B------:R-:W0:Y:S07]  /*0010*/  S2R R0, SR_TID.Y ;  /* 0x0000000000007919 */ /* 0x000e2e0000002200 */
[----:B------:R-:W0:Y:S01]  /*0020*/  S2UR UR4, SR_CTAID.Y ;  /* 0x00000000000479c3 */ /* 0x000e220000002600 */
[----:B------:R-:W1:Y:S01]  /*0030*/  LDCU UR20, c[0x0][0x398] ;  /* 0x00007300ff1477ac */ /* 0x000e620008000800 */
[----:B------:R-:W2:Y:S06]  /*0040*/  S2R R3, SR_TID.X ;  /* 0x0000000000037919 */ /* 0x000eac0000002100 */
[----:B------:R-:W0:Y:S08]  /*0050*/  LDC R13, c[0x0][0x364] ;  /* 0x0000d900ff0d7b82 */ /* 0x000e300000000800 */
[----:B------:R-:W2:Y:S08]  /*0060*/  S2UR UR5, SR_CTAID.X ;  /* 0x00000000000579c3 */ /* 0x000eb00000002500 */
[----:B------:R-:W2:Y:S01]  /*0070*/  LDC R2, c[0x0][0x360] ;  /* 0x0000d800ff027b82 */ /* 0x000ea20000000800 */
[----:B0-----:R-:W-:-:S02]  /*0080*/  IMAD R13, R13, UR4, R0 ;  /* 0x000000040d0d7c24 */ /* 0x001fc4000f8e0200 */
[----:B--2---:R-:W-:-:S05]  /*0090*/  IMAD R0, R2, UR5, R3 ;  /* 0x0000000502007c24 */ /* 0x004fca000f8e0203 */
[----:B------:R-:W-:-:S04]  /*00a0*/  VIMNMX R2, PT, PT, R13, R0, !PT ;  /* 0x000000000d027248 */ /* 0x000fc80007fe0100 */
[----:B-1----:R-:W-:-:S13]  /*00b0*/  ISETP.GE.AND P0, PT, R2, UR20, PT ;  /* 0x0000001402007c0c */ /* 0x002fda000bf06270 */
[----:B------:R-:W-:Y:S05]  /*00c0*/  @P0 EXIT ;  /* 0x000000000000094d */ /* 0x000fea0003800000 */
[----:B------:R-:W-:Y:S01]  /*00d0*/  UISETP.GE.U32.AND UP0, UPT, UR20, 0x8, UPT ;  /* 0x000000081400788c */ /* 0x000fe2000bf06070 */
[----:B------:R-:W-:Y:S02]  /*00e0*/  HFMA2 R12, -RZ, RZ, 0, 0 ;  /* 0x00000000ff0c7431 */ /* 0x000fe400000001ff */
[----:B------:R-:W-:Y:S01]  /*00f0*/  IMAD R13, R13, UR20, RZ ;  /* 0x000000140d0d7c24 */ /* 0x000fe2000f8e02ff */
[----:B------:R-:W-:Y:S01]  /*0100*/  UMOV UR4, URZ ;  /* 0x000000ff00047c82 */ /* 0x000fe20008000000 */
[----:B------:R-:W0:Y:S04]  /*0110*/  LDCU.64 UR18, c[0x0][0x358] ;  /* 0x00006b00ff1277ac */ /* 0x000e280008000a00 */
[----:B------:R-:W-:Y:S05]  /*0120*/  BRA.U !UP0, `(.L_x_3) ;  /* 0x0000000508047547 */ /* 0x000fea000b800000 */
[----:B------:R-:W1:Y:S01]  /*0130*/  LDCU.128 UR24, c[0x0][0x380] ;  /* 0x00007000ff1877ac */ /* 0x000e620008000c00 */
[----:B------:R-:W-:Y:S02]  /*0140*/  MOV R12, RZ ;  /* 0x000000ff000c7202 */ /* 0x000fe40000000f00 */
[----:B------:R-:W-:Y:S01]  /*0150*/  MOV R14, R0 ;  /* 0x00000000000e7202 */ /* 0x000fe20000000f00 */
[----:B------:R-:W-:-:S04]  /*0160*/  ULOP3.LUT UR4, UR20, 0x7ffffff8, URZ, 0xc0, !UPT ;  /* 0x7ffffff814047892 */ /* 0x000fc8000f8ec0ff */
[----:B------:R-:W-:Y:S01]  /*0170*/  UIADD3 UR5, UPT, UPT, -UR4, URZ, URZ ;  /* 0x000000ff04057290 */ /* 0x000fe2000fffe1ff */
[----:B-1----:R-:W-:Y:S01]  /*0180*/  MOV R2, UR24 ;  /* 0x0000001800027c02 */ /* 0x002fe20008000f00 */
[----:B------:R-:W-:Y:S01]  /*0190*/  UIMAD.WIDE UR6, UR20, 0x8, UR26 ;  /* 0x00000008140678a5 */ /* 0x000fe2000f8e021a */
[----:B------:R-:W-:Y:S01]  /*01a0*/  MOV R3, UR25 ;  /* 0x0000001900037c02 */ /* 0x000fe20008000f00 */
[----:B------:R-:W-:Y:S02]  /*01b0*/  UIMAD.WIDE UR8, UR20, 0xc, UR26 ;  /* 0x0000000c140878a5 */ /* 0x000fe4000f8e021a */
[----:B------:R-:W-:Y:S01]  /*01c0*/  UIMAD.WIDE UR10, UR20, 0x10, UR26 ;  /* 0x00000010140a78a5 */ /* 0x000fe2000f8e021a */
[----:B------:R-:W-:Y:S01]  /*01d0*/  IMAD.WIDE.U32 R2, R13, 0x4, R2 ;  /* 0x000000040d027825 */ /* 0x000fe200078e0002 */
[----:B------:R-:W-:Y:S02]  /*01e0*/  UIMAD.WIDE UR12, UR20, 0x14, UR26 ;  /* 0x00000014140c78a5 */ /* 0x000fe4000f8e021a */
[----:B------:R-:W-:Y:S01]  /*01f0*/  UIMAD.WIDE UR14, UR20, 0x18, UR26 ;  /* 0x00000018140e78a5 */ /* 0x000fe2000f8e021a */
[----:B------:R-:W-:Y:S01]  /*0200*/  IADD3 R2, P0, PT, R2, 0x10, RZ ;  /* 0x0000001002027810 */ /* 0x000fe20007f1e0ff */
[----:B------:R-:W-:-:S03]  /*0210*/  UIMAD.WIDE UR16, UR20, 0x1c, UR26 ;  /* 0x0000001c141078a5 */ /* 0x000fc6000f8e021a */
[----:B------:R-:W-:-:S09]  /*0220*/  IADD3.X R3, PT, PT, RZ, R3, RZ, P0, !PT ;  /* 0x00000003ff037210 */ /* 0x000fd200007fe4ff */
.L_x_4:
[----:B------:R-:W-:Y:S01]  /*0230*/  UIMAD.WIDE UR22, UR20, 0x4, UR26 ;  /* 0x00000004141678a5 */ /* 0x000fe2000f8e021a */
[----:B------:R-:W-:Y:S02]  /*0240*/  IMAD.MOV.U32 R23, RZ, RZ, 0x4 ;  /* 0x00000004ff177424 */ /* 0x000fe400078e00ff */
[----:B------:R-:W-:Y:S01]  /*0250*/  HFMA2 R11, -RZ, RZ, 0, 2.384185791015625e-07 ;  /* 0x00000004ff0b7431 */ /* 0x000fe200000001ff */
[----:B------:R-:W-:Y:S01]  /*0260*/  MOV R25, 0x4 ;  /* 0x0000000400197802 */ /* 0x000fe20000000f00 */
[----:B0-----:R-:W2:Y:S01]  /*0270*/  LDG.E R21, desc[UR18][R2.64+-0x10] ;  /* 0xfffff01202157981 */ /* 0x001ea2000c1e1900 */
[C---:B------:R-:W-:Y:S01]  /*0280*/  IMAD.WIDE R22, R14.reuse, R23, UR26 ;  /* 0x0000001a0e167e25 */ /* 0x040fe2000f8e0217 */
[----:B------:R-:W-:Y:S02]  /*0290*/  MOV R8, UR22 ;  /* 0x0000001600087c02 */ /* 0x000fe40008000f00 */
[----:B------:R-:W-:Y:S01]  /*02a0*/  MOV R9, UR23 ;  /* 0x0000001700097c02 */ /* 0x000fe20008000f00 */
[----:B------:R-:W3:Y:S02]  /*02b0*/  LDG.E R19, desc[UR18][R2.64+-0xc] ;  /* 0xfffff41202137981 */ /* 0x000ee4000c1e1900 */
[----:B------:R-:W-:-:S02]  /*02c0*/  IMAD.WIDE R8, R14, 0x4, R8 ;  /* 0x000000040e087825 */ /* 0x000fc400078e0208 */
[----:B------:R-:W2:Y:S01]  /*02d0*/  LDG.E R22, desc[UR18][R22.64] ;  /* 0x0000001216167981 */ /* 0x000ea2000c1e1900 */
[----:B------:R-:W-:Y:S01]  /*02e0*/  MOV R5, 0x4 ;  /* 0x0000000400057802 */ /* 0x000fe20000000f00 */
[C---:B------:R-:W-:Y:S02]  /*02f0*/  IMAD.WIDE R24, R14.reuse, R25, UR6 ;  /* 0x000000060e187e25 */ /* 0x040fe4000f8e0219 */
[----:B------:R0:W3:Y:S02]  /*0300*/  LDG.E R20, desc[UR18][R8.64] ;  /* 0x0000001208147981 */ /* 0x0000e4000c1e1900 */
[----:B------:R-:W-:Y:S02]  /*0310*/  IMAD.WIDE R10, R14, R11, UR8 ;  /* 0x000000080e0a7e25 */ /* 0x000fe4000f8e020b */
[----:B------:R-:W4:Y:S04]  /*0320*/  LDG.E R18, desc[UR18][R24.64] ;  /* 0x0000001218127981 */ /* 0x000f28000c1e1900 */
[----:B------:R-:W4:Y:S01]  /*0330*/  LDG.E R17, desc[UR18][R2.64+-0x8] ;  /* 0xfffff81202117981 */ /* 0x000f22000c1e1900 */
[----:B0-----:R-:W-:-:S02]  /*0340*/  HFMA2 R9, -RZ, RZ, 0, 2.384185791015625e-07 ;  /* 0x00000004ff097431 */ /* 0x001fc400000001ff */
[----:B------:R-:W-:Y:S01]  /*0350*/  IMAD.MOV.U32 R7, RZ, RZ, 0x4 ;  /* 0x00000004ff077424 */ /* 0x000fe200078e00ff */
[----:B------:R0:W5:Y:S01]  /*0360*/  LDG.E R16, desc[UR18][R10.64] ;  /* 0x000000120a107981 */ /* 0x000162000c1e1900 */
[----:B------:R-:W-:-:S03]  /*0370*/  IMAD.WIDE R4, R14, R5, UR10 ;  /* 0x0000000a0e047e25 */ /* 0x000fc6000f8e0205 */
[----:B------:R-:W5:Y:S01]  /*0380*/  LDG.E R15, desc[UR18][R2.64+-0x4] ;  /* 0xfffffc12020f7981 */ /* 0x000f62000c1e1900 */
[C---:B------:R-:W-:Y:S01]  /*0390*/  IMAD.WIDE R6, R14.reuse, R7, UR12 ;  /* 0x0000000c0e067e25 */ /* 0x040fe2000f8e0207 */
[----:B------:R-:W-:Y:S02]  /*03a0*/  MOV R27, 0x4 ;  /* 0x00000004001b7802 */ /* 0x000fe40000000f00 */
[----:B------:R1:W5:Y:S01]  /*03b0*/  LDG.E R4, desc[UR18][R4.64] ;  /* 0x0000001204047981 */ /* 0x000362000c1e1900 */
[----:B------:R-:W-:-:S03]  /*03c0*/  IMAD.WIDE R8, R14, R9, UR14 ;  /* 0x0000000e0e087e25 */ /* 0x000fc6000f8e0209 */
[----:B------:R-:W5:Y:S01]  /*03d0*/  LDG.E R23, desc[UR18][R2.64] ;  /* 0x0000001202177981 */ /* 0x000f62000c1e1900 */
[----:B0-----:R-:W-:-:S03]  /*03e0*/  IMAD.WIDE R10, R14, R27, UR16 ;  /* 0x000000100e0a7e25 */ /* 0x001fc6000f8e021b */
[----:B------:R-:W5:Y:S04]  /*03f0*/  LDG.E R7, desc[UR18][R6.64] ;  /* 0x0000001206077981 */ /* 0x000f68000c1e1900 */
[----:B------:R-:W5:Y:S04]  /*0400*/  LDG.E R24, desc[UR18][R2.64+0x4] ;  /* 0x0000041202187981 */ /* 0x000f68000c1e1900 */
[----:B------:R-:W5:Y:S04]  /*0410*/  LDG.E R8, desc[UR18][R8.64] ;  /* 0x0000001208087981 */ /* 0x000f68000c1e1900 */
[----:B------:R-:W5:Y:S04]  /*0420*/  LDG.E R25, desc[UR18][R2.64+0x8] ;  /* 0x0000081202197981 */ /* 0x000f68000c1e1900 */
[----:B------:R-:W5:Y:S04]  /*0430*/  LDG.E R10, desc[UR18][R10.64] ;  /* 0x000000120a0a7981 */ /* 0x000f68000c1e1900 */
[----:B------:R0:W5:Y:S01]  /*0440*/  LDG.E R27, desc[UR18][R2.64+0xc] ;  /* 0x00000c12021b7981 */ /* 0x000162000c1e1900 */
[----:B------:R-:W-:-:S04]  /*0450*/  UIADD3 UR5, UPT, UPT, UR5, 0x8, URZ ;  /* 0x0000000805057890 */ /* 0x000fc8000fffe0ff */
[----:B------:R-:W-:Y:S01]  /*0460*/  UISETP.NE.AND UP0, UPT, UR5, URZ, UPT ;  /* 0x000000ff0500728c */ /* 0x000fe2000bf05270 */
[----:B-1----:R-:W-:Y:S02]  /*0470*/  MOV R5, UR20 ;  /* 0x0000001400057c02 */ /* 0x002fe40008000f00 */
[----:B0-----:R-:W-:Y:S02]  /*0480*/  IADD3 R2, P0, PT, R2, 0x20, RZ ;  /* 0x0000002002027810 */ /* 0x001fe40007f1e0ff */
[----:B------:R-:W-:Y:S02]  /*0490*/  LEA R14, R5, R14, 0x3 ;  /* 0x0000000e050e7211 */ /* 0x000fe400078e18ff */
[----:B------:R-:W-:Y:S01]  /*04a0*/  IADD3.X R3, PT, PT, RZ, R3, RZ, P0, !PT ;  /* 0x00000003ff037210 */ /* 0x000fe200007fe4ff */
[----:B--2---:R-:W-:-:S04]  /*04b0*/  FFMA R22, R21, R22, R12 ;  /* 0x0000001615167223 */ /* 0x004fc8000000000c */
[----:B---3--:R-:W-:-:S04]  /*04c0*/  FFMA R20, R19, R20, R22 ;  /* 0x0000001413147223 */ /* 0x008fc80000000016 */
[----:B----4-:R-:W-:-:S04]  /*04d0*/  FFMA R18, R17, R18, R20 ;  /* 0x0000001211127223 */ /* 0x010fc80000000014 */
[----:B-----5:R-:W-:-:S04]  /*04e0*/  FFMA R16, R15, R16, R18 ;  /* 0x000000100f107223 */ /* 0x020fc80000000012 */
[----:B------:R-:W-:-:S04]  /*04f0*/  FFMA R23, R23, R4, R16 ;  /* 0x0000000417177223 */ /* 0x000fc80000000010 */
[----:B------:R-:W-:-:S04]  /*0500*/  FFMA R24, R24, R7, R23 ;  /* 0x0000000718187223 */ /* 0x000fc80000000017 */
[----:B------:R-:W-:-:S04]  /*0510*/  FFMA R8, R25, R8, R24 ;  /* 0x0000000819087223 */ /* 0x000fc80000000018 */
[----:B------:R-:W-:Y:S01]  /*0520*/  FFMA R12, R27, R10, R8 ;  /* 0x0000000a1b0c7223 */ /* 0x000fe20000000008 */
[----:B------:R-:W-:Y:S06]  /*0530*/  BRA.U UP0, `(.L_x_4) ;  /* 0xfffffffd003c7547 */ /* 0x000fec000b83ffff */
.L_x_3:
[----:B------:R-:W-:-:S04]  /*0540*/  ULOP3.LUT UR6, UR20, 0x7, URZ, 0xc0, !UPT ;  /* 0x0000000714067892 */ /* 0x000fc8000f8ec0ff */
[----:B------:R-:W-:-:S09]  /*0550*/  UISETP.NE.AND UP0, UPT, UR6, URZ, UPT ;  /* 0x000000ff0600728c */ /* 0x000fd2000bf05270 */
[----:B------:R-:W-:Y:S05]  /*0560*/  BRA.U !UP0, `(.L_x_5) ;  /* 0x0000000508387547 */ /* 0x000fea000b800000 */
[----:B------:R-:W-:Y:S02]  /*0570*/  UISETP.GE.U32.AND UP0, UPT, UR6, 0x4, UPT ;  /* 0x000000040600788c */ /* 0x000fe4000bf06070 */
[----:B------:R-:W-:-:S04]  /*0580*/  ULOP3.LUT UR5, UR20, 0x3, URZ, 0xc0, !UPT ;  /* 0x0000000314057892 */ /* 0x000fc8000f8ec0ff */
[----:B------:R-:W-:-:S03]  /*0590*/  UISETP.NE.AND UP1, UPT, UR5, URZ, UPT ;  /* 0x000000ff0500728c */ /* 0x000fc6000bf25270 */
[----:B------:R-:W-:Y:S08]  /*05a0*/  BRA.U !UP0, `(.L_x_6) ;  /* 0x00000001087c7547 */ /* 0x000ff0000b800000 */
[----:B------:R-:W1:Y:S01]  /*05b0*/  LDC.64 R6, c[0x0][0x388] ;  /* 0x0000e200ff067b82 */ /* 0x000e620000000a00 */
[----:B------:R-:W2:Y:S01]  /*05c0*/  LDCU.64 UR6, c[0x0][0x380] ;  /* 0x00007000ff0677ac */ /* 0x000ea20008000a00 */
[----:B------:R-:W-:Y:S01]  /*05d0*/  IMAD.U32 R9, RZ, RZ, UR4 ;  /* 0x00000004ff097e24 */ /* 0x000fe2000f8e00ff */
[C---:B------:R-:W-:Y:S02]  /*05e0*/  IADD3 R3, PT, PT, R13.reuse, UR4, RZ ;  /* 0x000000040d037c10 */ /* 0x040fe4000fffe0ff */
[----:B------:R-:W-:Y:S01]  /*05f0*/  IADD3 R10, P0, PT, R13, UR4, RZ ;  /* 0x000000040d0a7c10 */ /* 0x000fe2000ff1e0ff */
[----:B------:R-:W-:Y:S01]  /*0600*/  IMAD R9, R9, UR20, R0 ;  /* 0x0000001409097c24 */ /* 0x000fe2000f8e0200 */
[----:B------:R-:W-:Y:S01]  /*0610*/  MOV R11, UR20 ;  /* 0x00000014000b7c02 */ /* 0x000fe20008000f00 */
[----:B------:R-:W3:Y:S01]  /*0620*/  LDC.64 R4, c[0x0][0x380] ;  /* 0x0000e000ff047b82 */ /* 0x000ee20000000a00 */
[----:B------:R-:W-:Y:S01]  /*0630*/  MOV R15, UR20 ;  /* 0x00000014000f7c02 */ /* 0x000fe20008000f00 */
[----:B-1----:R-:W-:Y:S01]  /*0640*/  IMAD.WIDE R6, R9, 0x4, R6 ;  /* 0x0000000409067825 */ /* 0x002fe200078e0206 */
[----:B------:R-:W-:-:S05]  /*0650*/  MOV R9, UR20 ;  /* 0x0000001400097c02 */ /* 0x000fca0008000f00 */
[----:B------:R-:W-:Y:S02]  /*0660*/  IMAD.WIDE R8, R9, 0x4, R6 ;  /* 0x0000000409087825 */ /* 0x000fe400078e0206 */
[----:B0-----:R-:W4:Y:S02]  /*0670*/  LDG.E R6, desc[UR18][R6.64] ;  /* 0x0000001206067981 */ /* 0x001f24000c1e1900 */
[----:B---3--:R-:W-:Y:S01]  /*0680*/  IMAD.WIDE.U32 R4, R3, 0x4, R4 ;  /* 0x0000000403047825 */ /* 0x008fe200078e0004 */
[----:B------:R-:W-:Y:S01]  /*0690*/  IADD3.X R3, PT, PT, RZ, RZ, RZ, P0, !PT ;  /* 0x000000ffff037210 */ /* 0x000fe200007fe4ff */
[----:B------:R-:W3:Y:S01]  /*06a0*/  LDG.E R17, desc[UR18][R8.64] ;  /* 0x0000001208117981 */ /* 0x000ee2000c1e1900 */
[----:B--2---:R-:W-:-:S03]  /*06b0*/  LEA R2, P0, R10, UR6, 0x2 ;  /* 0x000000060a027c11 */ /* 0x004fc6000f8010ff */
[----:B------:R-:W4:Y:S01]  /*06c0*/  LDG.E R5, desc[UR18][R4.64] ;  /* 0x0000001204057981 */ /* 0x000f22000c1e1900 */
[----:B------:R-:W-:Y:S01]  /*06d0*/  LEA.HI.X R3, R10, UR7, R3, 0x2, P0 ;  /* 0x000000070a037c11 */ /* 0x000fe200080f1403 */
[----:B------:R-:W-:-:S04]  /*06e0*/  IMAD.WIDE R10, R11, 0x4, R8 ;  /* 0x000000040b0a7825 */ /* 0x000fc800078e0208 */
[----:B------:R-:W3:Y:S01]  /*06f0*/  LDG.E R16, desc[UR18][R2.64+0x4] ;  /* 0x0000041202107981 */ /* 0x000ee2000c1e1900 */
[----:B------:R-:W-:-:S03]  /*0700*/  IMAD.WIDE R14, R15, 0x4, R10 ;  /* 0x000000040f0e7825 */ /* 0x000fc600078e020a */
[----:B------:R-:W2:Y:S04]  /*0710*/  LDG.E R19, desc[UR18][R10.64] ;  /* 0x000000120a137981 */ /* 0x000ea8000c1e1900 */
[----:B------:R-:W2:Y:S04]  /*0720*/  LDG.E R18, desc[UR18][R2.64+0x8] ;  /* 0x0000081202127981 */ /* 0x000ea8000c1e1900 */
[----:B------:R-:W5:Y:S04]  /*0730*/  LDG.E R20, desc[UR18][R2.64+0xc] ;  /* 0x00000c1202147981 */ /* 0x000f68000c1e1900 */
[----:B------:R-:W5:Y:S01]  /*0740*/  LDG.E R14, desc[UR18][R14.64] ;  /* 0x000000120e0e7981 */ /* 0x000f62000c1e1900 */
[----:B------:R-:W-:Y:S01]  /*0750*/  UIADD3 UR4, UPT, UPT, UR4, 0x4, URZ ;  /* 0x0000000404047890 */ /* 0x000fe2000fffe0ff */
[----:B----4-:R-:W-:-:S04]  /*0760*/  FFMA R5, R5, R6, R12 ;  /* 0x0000000605057223 */ /* 0x010fc8000000000c */
[----:B---3--:R-:W-:-:S04]  /*0770*/  FFMA R5, R16, R17, R5 ;  /* 0x0000001110057223 */ /* 0x008fc80000000005 */
[----:B--2---:R-:W-:-:S04]  /*0780*/  FFMA R5, R18, R19, R5 ;  /* 0x0000001312057223 */ /* 0x004fc80000000005 */
[----:B-----5:R-:W-:-:S07]  /*0790*/  FFMA R12, R20, R14, R5 ;  /* 0x0000000e140c7223 */ /* 0x020fce0000000005 */
.L_x_6:
[----:B------:R-:W-:Y:S05]  /*07a0*/  BRA.U !UP1, `(.L_x_5) ;  /* 0x0000000109a87547 */ /* 0x000fea000b800000 */
[----:B------:R-:W-:Y:S01]  /*07b0*/  UISETP.NE.AND UP0, UPT, UR5, 0x1, UPT ;  /* 0x000000010500788c */ /* 0x000fe2000bf05270 */
[----:B------:R-:W-:Y:S01]  /*07c0*/  MOV R7, UR4 ;  /* 0x0000000400077c02 */ /* 0x000fe20008000f00 */
[----:B------:R-:W-:Y:S02]  /*07d0*/  ULOP3.LUT UR5, UR20, 0x1, URZ, 0xc0, !UPT ;  /* 0x0000000114057892 */ /* 0x000fe4000f8ec0ff */
[----:B------:R-:W-:Y:S02]  /*07e0*/  MOV R15, UR20 ;  /* 0x00000014000f7c02 */ /* 0x000fe40008000f00 */
[----:B------:R-:W-:Y:S01]  /*07f0*/  UISETP.NE.U32.AND UP1, UPT, UR5, 0x1, UPT ;  /* 0x000000010500788c */ /* 0x000fe2000bf25070 */
[----:B------:R-:W-:-:S04]  /*0800*/  PLOP3.LUT P1, PT, PT, PT, UP0, 0x80, 0x8 ;  /* 0x000000000008781c */ /* 0x000fc80003f2f008 */
[----:B------:R-:W1:Y:S01]  /*0810*/  @UP0 LDCU.128 UR8, c[0x0][0x380] ;  /* 0x00007000ff0807ac */ /* 0x000e620008000c00 */
[----:B------:R-:W-:Y:S01]  /*0820*/  PLOP3.LUT P0, PT, PT, PT, UP1, 0x80, 0x8 ;  /* 0x000000000008781c */ /* 0x000fe20003f0f018 */
[----:B------:R-:W2:Y:S04]  /*0830*/  @UP0 LDCU.64 UR6, c[0x0][0x380] ;  /* 0x00007000ff0607ac */ /* 0x000ea80008000a00 */
[----:B------:R-:W3:Y:S03]  /*0840*/  @!UP1 LDCU.128 UR12, c[0x0][0x380] ;  /* 0x00007000ff0c97ac */ /* 0x000ee60008000c00 */
[C---:B------:R-:W-:Y:S02]  /*0850*/  @P1 IADD3 R3, PT, PT, R13.reuse, UR4, RZ ;  /* 0x000000040d031c10 */ /* 0x040fe4000fffe0ff */
[----:B------:R-:W-:Y:S01]  /*0860*/  @P1 IADD3 R6, P2, PT, R13, UR4, RZ ;  /* 0x000000040d061c10 */ /* 0x000fe2000ff5e0ff */
[----:B------:R-:W-:Y:S01]  /*0870*/  @UP0 UIADD3 UR4, UPT, UPT, UR4, 0x2, URZ ;  /* 0x0000000204040890 */ /* 0x000fe2000fffe0ff */
[----:B-1----:R-:W-:Y:S01]  /*0880*/  MOV R11, UR9 ;  /* 0x00000009000b7c02 */ /* 0x002fe20008000f00 */
[----:B------:R-:W-:Y:S01]  /*0890*/  IMAD.U32 R10, RZ, RZ, UR8 ;  /* 0x00000008ff0a7e24 */ /* 0x000fe2000f8e00ff */
[----:B------:R-:W-:-:S02]  /*08a0*/  MOV R4, UR10 ;  /* 0x0000000a00047c02 */ /* 0x000fc40008000f00 */
[----:B------:R-:W-:Y:S01]  /*08b0*/  MOV R5, UR11 ;  /* 0x0000000b00057c02 */ /* 0x000fe20008000f00 */
[----:B------:R-:W-:-:S04]  /*08c0*/  @P1 IMAD.WIDE.U32 R10, R3, 0x4, R10 ;  /* 0x00000004030a1825 */ /* 0x000fc800078e000a */
[----:B------:R-:W-:Y:S01]  /*08d0*/  @P1 IMAD R3, R7, UR20, R0 ;  /* 0x0000001407031c24 */ /* 0x000fe2000f8e0200 */
[----:B------:R-:W-:Y:S01]  /*08e0*/  @P1 IADD3.X R7, PT, PT, RZ, RZ, RZ, P2, !PT ;  /* 0x000000ffff071210 */ /* 0x000fe200017fe4ff */
[----:B------:R-:W-:Y:S01]  /*08f0*/  IMAD.U32 R19, RZ, RZ, UR4 ;  /* 0x00000004ff137e24 */ /* 0x000fe2000f8e00ff */
[C---:B--2---:R-:W-:Y:S01]  /*0900*/  @P1 LEA R2, P2, R6.reuse, UR6, 0x2 ;  /* 0x0000000606021c11 */ /* 0x044fe2000f8410ff */
[----:B------:R-:W-:Y:S01]  /*0910*/  @P1 IMAD.WIDE R4, R3, 0x4, R4 ;  /* 0x0000000403041825 */ /* 0x000fe200078e0204 */
[----:B------:R-:W-:Y:S01]  /*0920*/  @!P0 IADD3 R17, PT, PT, R13, UR4, RZ ;  /* 0x000000040d118c10 */ /* 0x000fe2000fffe0ff */
[----:B0-----:R-:W2:Y:S01]  /*0930*/  @P1 LDG.E R11, desc[UR18][R10.64] ;  /* 0x000000120a0b1981 */ /* 0x001ea2000c1e1900 */
[----:B------:R-:W-:Y:S01]  /*0940*/  @P1 LEA.HI.X R3, R6, UR7, R7, 0x2, P2 ;  /* 0x0000000706031c11 */ /* 0x000fe200090f1407 */
[----:B------:R-:W-:Y:S01]  /*0950*/  @!P0 IMAD R19, R19, UR20, R0 ;  /* 0x0000001413138c24 */ /* 0x000fe2000f8e0200 */
[----:B---3--:R-:W-:Y:S01]  /*0960*/  MOV R6, UR12 ;  /* 0x0000000c00067c02 */ /* 0x008fe20008000f00 */
[----:B------:R-:W-:Y:S01]  /*0970*/  @P1 IMAD.WIDE R14, R15, 0x4, R4 ;  /* 0x000000040f0e1825 */ /* 0x000fe200078e0204 */
[----:B------:R-:W-:Y:S01]  /*0980*/  MOV R7, UR13 ;  /* 0x0000000d00077c02 */ /* 0x000fe20008000f00 */
[----:B------:R-:W2:Y:S01]  /*0990*/  @P1 LDG.E R4, desc[UR18][R4.64] ;  /* 0x0000001204041981 */ /* 0x000ea2000c1e1900 */
[----:B------:R-:W-:-:S02]  /*09a0*/  MOV R8, UR14 ;  /* 0x0000000e00087c02 */ /* 0x000fc40008000f00 */
[----:B------:R-:W-:Y:S01]  /*09b0*/  MOV R9, UR15 ;  /* 0x0000000f00097c02 */ /* 0x000fe20008000f00 */
[----:B------:R-:W-:Y:S01]  /*09c0*/  @!P0 IMAD.WIDE.U32 R6, R17, 0x4, R6 ;  /* 0x0000000411068825 */ /* 0x000fe200078e0006 */
[----:B------:R-:W3:Y:S03]  /*09d0*/  @P1 LDG.E R14, desc[UR18][R14.64] ;  /* 0x000000120e0e1981 */ /* 0x000ee6000c1e1900 */
[----:B------:R-:W-:Y:S01]  /*09e0*/  @!P0 IMAD.WIDE R8, R19, 0x4, R8 ;  /* 0x0000000413088825 */ /* 0x000fe200078e0208 */
[----:B------:R-:W3:Y:S04]  /*09f0*/  @P1 LDG.E R2, desc[UR18][R2.64+0x4] ;  /* 0x0000041202021981 */ /* 0x000ee8000c1e1900 */
[----:B------:R-:W4:Y:S04]  /*0a00*/  @!P0 LDG.E R7, desc[UR18][R6.64] ;  /* 0x0000001206078981 */ /* 0x000f28000c1e1900 */
[----:B------:R-:W4:Y:S01]  /*0a10*/  @!P0 LDG.E R8, desc[UR18][R8.64] ;  /* 0x0000001208088981 */ /* 0x000f22000c1e1900 */
[----:B--2---:R-:W-:-:S04]  /*0a20*/  @P1 FFMA R11, R11, R4, R12 ;  /* 0x000000040b0b1223 */ /* 0x004fc8000000000c */
[----:B---3--:R-:W-:-:S04]  /*0a30*/  @P1 FFMA R12, R2, R14, R11 ;  /* 0x0000000e020c1223 */ /* 0x008fc8000000000b */
[----:B----4-:R-:W-:-:S07]  /*0a40*/  @!P0 FFMA R12, R7, R8, R12 ;  /* 0x00000008070c8223 */ /* 0x010fce000000000c */
.L_x_5:
[----:B------:R-:W1:Y:S01]  /*0a50*/  LDC.64 R2, c[0x0][0x390] ;  /* 0x0000e400ff027b82 */ /* 0x000e620000000a00 */
[----:B------:R-:W-:-:S05]  /*0a60*/  IADD3 R13, PT, PT, R0, R13, RZ ;  /* 0x0000000d000d7210 */ /* 0x000fca0007ffe0ff */
[----:B-1----:R-:W-:-:S05]  /*0a70*/  IMAD.WIDE R2, R13, 0x4, R2 ;  /* 0x000000040d027825 */ /* 0x002fca00078e0202 */
[----:B0-----:R-:W-:Y:S01]  /*0a80*/  STG.E desc[UR18][R2.64], R12 ;  /* 0x0000000c02007986 */ /* 0x001fe2000c101912 */
[----:B------:R-:W-:Y:S05]  /*0a90*/  EXIT ;  /* 0x000000000000794d */ /* 0x000fea0003800000 */
.L_x_7:
        /* <DEDUP_REMOVED lines=14> */
.L_x_9:


//--------------------- .nv.shared._Z14tiledMatrixMulPfS_S_i --------------------------
	.section	.nv.shared._Z14tiledMatrixMulPfS_S_i,"aw",@nobits
	.sectionflags	@""
	.align	4
.nv.shared._Z14tiledMatrixMulPfS_S_i:
	.zero		3072


//--------------------- .nv.shared.reserved.0     --------------------------
	.section	.nv.shared.reserved.0,"aw",@nobits
	.weak		__nv_reservedSMEM_offset_0_alias
	.size		__nv_reservedSMEM_offset_0_alias, 0, 64
	.other		__nv_reservedSMEM_offset_0_alias,@"STO_CUDA_RESERVED_SHARED STV_DEFAULT"
__nv_reservedSMEM_offset_0_alias:
	.zero		0
	.zero		64


//--------------------- .nv.constant0._Z14tiledMatrixMulPfS_S_i --------------------------
	.section	.nv.constant0._Z14tiledMatrixMulPfS_S_i,"a",@progbits
	.sectionflags	@""
	.align	4
.nv.constant0._Z14tiledMatrixMulPfS_S_i:
	.zero		924


//--------------------- .nv.constant0._Z14naiveMatrixMulPfS_S_i --------------------------
	.section	.nv.constant0._Z14naiveMatrixMulPfS_S_i,"a",@progbits
	.sectionflags	@""
	.align	4
.nv.constant0._Z14naiveMatrixMulPfS_S_i:
	.zero		924


//--------------------- SYMBOLS --------------------------

	.type		.nv.reservedSmem.offset0,@object
	.size		.nv.reservedSmem.offset0,0x4
	.type		.nv.reservedSmem.cap,@object
	.size		.nv.reservedSmem.cap,0x4
